	.headerflags	@"EF_CUDA_TEXMODE_UNIFIED EF_CUDA_64BIT_ADDRESS EF_CUDA_ACCELERATORS EF_CUDA_SM90 EF_CUDA_VIRTUAL_SM(EF_CUDA_SM90)"
	.elftype	@"ET_EXEC"


//--------------------- .nv.info                  --------------------------
	.section	.nv.info,"",@"SHT_CUDA_INFO"
	.align	4


	//----- nvinfo : EIATTR_REGCOUNT
	.align		4
        /*0000*/ 	.byte	0x04, 0x2f
        /*0002*/ 	.short	(.L_1 - .L_0)
	.align		4
.L_0:
        /*0004*/ 	.word	index@(triton_poi_fused_convolution_relu_6)
        /*0008*/ 	.word	0x0000000c


	//----- nvinfo : EIATTR_MIN_STACK_SIZE
	.align		4
.L_1:
        /*000c*/ 	.byte	0x04, 0x12
        /*000e*/ 	.short	(.L_3 - .L_2)
	.align		4
.L_2:
        /*0010*/ 	.word	index@(triton_poi_fused_convolution_relu_6)
        /*0014*/ 	.word	0x00000000


	//----- nvinfo : EIATTR_FRAME_SIZE
	.align		4
.L_3:
        /*0018*/ 	.byte	0x04, 0x11
        /*001a*/ 	.short	(.L_5 - .L_4)
	.align		4
.L_4:
        /*001c*/ 	.word	index@(triton_poi_fused_convolution_relu_6)
        /*0020*/ 	.word	0x00000000


	//----- nvinfo : EIATTR_MIN_STACK_SIZE
	.align		4
.L_5:
        /*0024*/ 	.byte	0x04, 0x12
        /*0026*/ 	.short	(.L_7 - .L_6)
	.align		4
.L_6:
        /*0028*/ 	.word	index@(triton_poi_fused_convolution_relu_6)
        /*002c*/ 	.word	0x00000000
.L_7:


//--------------------- .nv.info.triton_poi_fused_convolution_relu_6 --------------------------
	.section	.nv.info.triton_poi_fused_convolution_relu_6,"",@"SHT_CUDA_INFO"
	.sectionflags	@""
	.align	4


	//----- nvinfo : EIATTR_CUDA_API_VERSION
	.align		4
        /*0000*/ 	.byte	0x04, 0x37
        /*0002*/ 	.short	(.L_9 - .L_8)
.L_8:
        /*0004*/ 	.word	0x0000007c


	//----- nvinfo : EIATTR_KPARAM_INFO
	.align		4
.L_9:
        /*0008*/ 	.byte	0x04, 0x17
        /*000a*/ 	.short	(.L_11 - .L_10)
.L_10:
        /*000c*/ 	.word	0x00000000
        /*0010*/ 	.short	0x0002
        /*0012*/ 	.short	0x0010
        /*0014*/ 	.byte	0x00, 0xf0, 0x11, 0x00


	//----- nvinfo : EIATTR_KPARAM_INFO
	.align		4
.L_11:
        /*0018*/ 	.byte	0x04, 0x17
        /*001a*/ 	.short	(.L_13 - .L_12)
.L_12:
        /*001c*/ 	.word	0x00000000
        /*0020*/ 	.short	0x0001
        /*0022*/ 	.short	0x0008
        /*0024*/ 	.byte	0x00, 0xf4, 0x21, 0x00


	//----- nvinfo : EIATTR_KPARAM_INFO
	.align		4
.L_13:
        /*0028*/ 	.byte	0x04, 0x17
        /*002a*/ 	.short	(.L_15 - .L_14)
.L_14:
        /*002c*/ 	.word	0x00000000
        /*0030*/ 	.short	0x0000
        /*0032*/ 	.short	0x0000
        /*0034*/ 	.byte	0x00, 0xf4, 0x21, 0x00


	//----- nvinfo : EIATTR_SPARSE_MMA_MASK
	.align		4
.L_15:
        /*0038*/ 	.byte	0x03, 0x50
        /*003a*/ 	.short	0x0000


	//----- nvinfo : EIATTR_MAXREG_COUNT
	.align		4
        /*003c*/ 	.byte	0x03, 0x1b
        /*003e*/ 	.short	0x00ff


	//----- nvinfo : EIATTR_EXIT_INSTR_OFFSETS
	.align		4
        /*0040*/ 	.byte	0x04, 0x1c
        /*0042*/ 	.short	(.L_17 - .L_16)


	//   ....[0]....
.L_16:
        /*0044*/ 	.word	0x000001a0


	//   ....[1]....
        /*0048*/ 	.word	0x000001c0


	//----- nvinfo : EIATTR_REQNTID
	.align		4
.L_17:
        /*004c*/ 	.byte	0x04, 0x10
        /*004e*/ 	.short	(.L_19 - .L_18)
.L_18:
        /*0050*/ 	.word	0x00000100
        /*0054*/ 	.word	0x00000001
        /*0058*/ 	.word	0x00000001


	//----- nvinfo : EIATTR_CBANK_PARAM_SIZE
	.align		4
.L_19:
        /*005c*/ 	.byte	0x03, 0x19
        /*005e*/ 	.short	0x0014


	//----- nvinfo : EIATTR_PARAM_CBANK
	.align		4
        /*0060*/ 	.byte	0x04, 0x0a
        /*0062*/ 	.short	(.L_21 - .L_20)
	.align		4
.L_20:
        /*0064*/ 	.word	index@(.nv.constant0.triton_poi_fused_convolution_relu_6)
        /*0068*/ 	.short	0x0210
        /*006a*/ 	.short	0x0014


	//----- nvinfo : EIATTR_SW_WAR
	.align		4
.L_21:
        /*006c*/ 	.byte	0x04, 0x36
        /*006e*/ 	.short	(.L_23 - .L_22)
.L_22:
        /*0070*/ 	.word	0x00000008
.L_23:


//--------------------- .nv.callgraph             --------------------------
	.section	.nv.callgraph,"",@"SHT_CUDA_CALLGRAPH"
	.align	4
	.sectionentsize	8
	.align		4
        /*0000*/ 	.word	0x00000000
	.align		4
        /*0004*/ 	.word	0xffffffff
	.align		4
        /*0008*/ 	.word	0x00000000
	.align		4
        /*000c*/ 	.word	0xfffffffe
	.align		4
        /*0010*/ 	.word	0x00000000
	.align		4
        /*0014*/ 	.word	0xfffffffd
	.align		4
        /*0018*/ 	.word	0x00000000
	.align		4
        /*001c*/ 	.word	0xfffffffc


//--------------------- .text.triton_poi_fused_convolution_relu_6 --------------------------
	.section	.text.triton_poi_fused_convolution_relu_6,"ax",@progbits
	.align	128
        .global         triton_poi_fused_convolution_relu_6
        .type           triton_poi_fused_convolution_relu_6,@function
        .size           triton_poi_fused_convolution_relu_6,(.L_x_1 - triton_poi_fused_convolution_relu_6)
        .other          triton_poi_fused_convolution_relu_6,@"STO_CUDA_ENTRY STV_DEFAULT"
triton_poi_fused_convolution_relu_6:
.text.triton_poi_fused_convolution_relu_6:
[----:B------:R-:W0:Y:S02]  /*0000*/  LDC R1, c[0x0][0x28] ;  /* 0x00000a00ff017b82 */ /* 0x000e240000000800 */
[----:B------:R-:W1:Y:S01]  /*0010*/  S2R R0, SR_TID.X ;  /* 0x0000000000007919 */ /* 0x000e620000002100 */
[----:B------:R-:W2:Y:S01]  /*0020*/  LDC.64 R2, c[0x0][0x210] ;  /* 0x00008400ff027b82 */ /* 0x000ea20000000a00 */
[----:B------:R-:W-:Y:S01]  /*0030*/  ULDC.64 UR4, c[0x0][0x208] ;  /* 0x0000820000047ab9 */ /* 0x000fe20000000a00 */
[----:B------:R-:W3:Y:S06]  /*0040*/  S2R R7, SR_CTAID.X ;  /* 0x0000000000077919 */ /* 0x000eec0000002500 */
[----:B------:R-:W4:Y:S01]  /*0050*/  LDC.64 R4, c[0x0][0x218] ;  /* 0x00008600ff047b82 */ /* 0x000f220000000a00 */
[----:B-1----:R-:W-:-:S05]  /*0060*/  IMAD.SHL.U32 R0, R0, 0x2, RZ ;  /* 0x0000000200007824 */ /* 0x002fca00078e00ff */
[----:B------:R-:W-:-:S05]  /*0070*/  LOP3.LUT R0, R0, 0x1fe, RZ, 0xc0, !PT ;  /* 0x000001fe00007812 */ /* 0x000fca00078ec0ff */
[----:B---3--:R-:W-:-:S04]  /*0080*/  IMAD R7, R7, 0x200, R0 ;  /* 0x0000020007077824 */ /* 0x008fc800078e0200 */
[C---:B------:R-:W-:Y:S01]  /*0090*/  IMAD.HI R0, R7.reuse, 0x2aaaaaab, RZ ;  /* 0x2aaaaaab07007827 */ /* 0x040fe200078e02ff */
[----:B------:R-:W-:-:S03]  /*00a0*/  ISETP.GE.AND P2, PT, R7, 0x4ed80, PT ;  /* 0x0004ed800700780c */ /* 0x000fc60003f46270 */
[----:B--2---:R-:W-:Y:S01]  /*00b0*/  IMAD.WIDE R2, R7, 0x4, R2 ;  /* 0x0000000407027825 */ /* 0x004fe200078e0202 */
[----:B------:R-:W-:-:S04]  /*00c0*/  SHF.R.U32.HI R9, RZ, 0x1f, R0 ;  /* 0x0000001fff097819 */ /* 0x000fc80000011600 */
[----:B------:R-:W-:-:S05]  /*00d0*/  LEA.HI R0, R0, R9, RZ, 0x1c ;  /* 0x0000000900007211 */ /* 0x000fca00078fe0ff */
[----:B------:R-:W-:Y:S01]  /*00e0*/  IMAD R9, R0, -0x60, R7 ;  /* 0xffffffa000097824 */ /* 0x000fe200078e0207 */
[----:B------:R-:W-:-:S03]  /*00f0*/  CS2R R6, SRZ ;  /* 0x0000000000067805 */ /* 0x000fc6000001ff00 */
[----:B----4-:R-:W-:Y:S01]  /*0100*/  IMAD.WIDE R4, R9, 0x4, R4 ;  /* 0x0000000409047825 */ /* 0x010fe200078e0204 */
[----:B------:R-:W-:Y:S02]  /*0110*/  CS2R R8, SRZ ;  /* 0x0000000000087805 */ /* 0x000fe4000001ff00 */
[----:B------:R-:W2:Y:S04]  /*0120*/  @!P2 LDG.E.64 R6, desc[UR4][R2.64] ;  /* 0x000000040206a981 */ /* 0x000ea8000c1e1b00 */
[----:B------:R-:W2:Y:S02]  /*0130*/  @!P2 LDG.E.EL.64 R8, desc[UR4][R4.64] ;  /* 0x000000040408a981 */ /* 0x000ea4000c2e1b00 */
[----:B--2---:R-:W-:Y:S01]  /*0140*/  FSETP.GEU.AND P0, PT, R6, -R8, PT ;  /* 0x800000080600720b */ /* 0x004fe20003f0e000 */
[----:B------:R-:W-:Y:S01]  /*0150*/  FADD R6, R8, R6 ;  /* 0x0000000608067221 */ /* 0x000fe20000000000 */
[----:B------:R-:W-:Y:S01]  /*0160*/  FADD R0, R9, R7 ;  /* 0x0000000709007221 */ /* 0x000fe20000000000 */
[----:B------:R-:W-:-:S03]  /*0170*/  FSETP.GEU.AND P1, PT, R7, -R9, PT ;  /* 0x800000090700720b */ /* 0x000fc60003f2e000 */
[----:B------:R-:W-:Y:S02]  /*0180*/  FSEL R6, R6, RZ, P0 ;  /* 0x000000ff06067208 */ /* 0x000fe40000000000 */
[----:B------:R-:W-:Y:S01]  /*0190*/  FSEL R7, R0, RZ, P1 ;  /* 0x000000ff00077208 */ /* 0x000fe20000800000 */
[----:B------:R-:W-:Y:S07]  /*01a0*/  @P2 EXIT ;  /* 0x000000000000294d */ /* 0x000fee0003800000 */
[----:B------:R-:W-:Y:S01]  /*01b0*/  STG.E.64 desc[UR4][R2.64], R6 ;  /* 0x0000000602007986 */ /* 0x000fe2000c101b04 */
[----:B------:R-:W-:Y:S05]  /*01c0*/  EXIT ;  /* 0x000000000000794d */ /* 0x000fea0003800000 */
.L_x_0:
[----:B------:R-:W-:-:S00]  /*01d0*/  BRA `(.L_x_0) ;  /* 0xfffffffc00fc7947 */ /* 0x000fc0000383ffff */
[----:B------:R-:W-:-:S00]  /*01e0*/  NOP ;  /* 0x0000000000007918 */ /* 0x000fc00000000000 */
        /* <DEDUP_REMOVED lines=9> */
.L_x_1:


//--------------------- .nv.constant0.triton_poi_fused_convolution_relu_6 --------------------------
	.section	.nv.constant0.triton_poi_fused_convolution_relu_6,"a",@progbits
	.sectionflags	@""
	.align	4
.nv.constant0.triton_poi_fused_convolution_relu_6:
	.zero		548
